//
// Generated by NVIDIA NVVM Compiler
//
// Compiler Build ID: CL-36424714
// Cuda compilation tools, release 13.0, V13.0.88
// Based on NVVM 20.0.0
//

.version 9.0
.target sm_100
.address_size 64

	// .globl	worker_kernel
// _ZZ13worker_kernelE2nt_$_0 has been demoted
// _ZZ13worker_kernelE2nt_$_1 has been demoted
// _ZZ13worker_kernelE4done has been demoted
// _ZZ13worker_kernelE7dep_out has been demoted
// _ZZ13worker_kernelE14run_a_prologue has been demoted
// _ZZ13worker_kernelE14run_b_prologue has been demoted
// _ZZ13worker_kernelE14run_c_prologue has been demoted
// _ZZ13worker_kernelE14stop_wait_loop has been demoted

.visible .entry worker_kernel(
	.param .u64 .ptr .align 1 worker_kernel_param_0,
	.param .u32 worker_kernel_param_1,
	.param .u64 .ptr .align 1 worker_kernel_param_2,
	.param .u64 .ptr .align 1 worker_kernel_param_3,
	.param .u64 .ptr .align 1 worker_kernel_param_4,
	.param .u64 .ptr .align 1 worker_kernel_param_5,
	.param .u64 .ptr .align 1 worker_kernel_param_6
)
{
	.reg .pred 	%p<56>;
	.reg .b16 	%rs<38>;
	.reg .b32 	%r<51>;
	.reg .b64 	%rd<51>;
	// demoted variable
	.shared .align 4 .u32 _ZZ13worker_kernelE2nt_$_0;
	// demoted variable
	.shared .align 4 .u32 _ZZ13worker_kernelE2nt_$_1;
	// demoted variable
	.shared .align 4 .u32 _ZZ13worker_kernelE4done;
	// demoted variable
	.shared .align 4 .u32 _ZZ13worker_kernelE7dep_out;
	// demoted variable
	.shared .align 1 .u8 _ZZ13worker_kernelE14run_a_prologue;
	// demoted variable
	.shared .align 1 .u8 _ZZ13worker_kernelE14run_b_prologue;
	// demoted variable
	.shared .align 1 .u8 _ZZ13worker_kernelE14run_c_prologue;
	// demoted variable
	.shared .align 1 .u8 _ZZ13worker_kernelE14stop_wait_loop;
	ld.param.u64 	%rd14, [worker_kernel_param_0];
	ld.param.u32 	%r15, [worker_kernel_param_1];
	ld.param.u64 	%rd11, [worker_kernel_param_2];
	ld.param.u64 	%rd12, [worker_kernel_param_3];
	ld.param.u64 	%rd15, [worker_kernel_param_5];
	ld.param.u64 	%rd13, [worker_kernel_param_6];
	cvta.to.global.u64 	%rd1, %rd12;
	cvta.to.global.u64 	%rd2, %rd11;
	cvta.to.global.u64 	%rd3, %rd14;
	cvta.to.global.u64 	%rd4, %rd15;
	mov.u32 	%r1, %ctaid.x;
	mov.u32 	%r2, %tid.x;
	setp.ne.s32 	%p7, %r2, 0;
	@%p7 bra 	$L__BB0_2;
	cvta.to.global.u64 	%rd17, %rd13;
	// begin inline asm
	mov.u64 %rd16, %globaltimer;
	// end inline asm
	mul.wide.u32 	%rd18, %r1, 8;
	add.s64 	%rd19, %rd17, %rd18;
	st.global.u64 	[%rd19], %rd16;
$L__BB0_2:
	mul.lo.s32 	%r17, %r1, 1000;
	mul.wide.u32 	%rd20, %r17, 24;
	add.s64 	%rd5, %rd4, %rd20;
	mov.b32 	%r47, 0;
$L__BB0_3:
	setp.ne.s32 	%p8, %r2, 0;
	@%p8 bra 	$L__BB0_20;
	setp.gt.s32 	%p9, %r47, 999;
	@%p9 bra 	$L__BB0_8;
	// begin inline asm
	mov.u64 %rd21, %globaltimer;
	// end inline asm
	setp.lt.s32 	%p10, %r47, 1;
	@%p10 bra 	$L__BB0_7;
	add.s32 	%r18, %r47, -1;
	mul.wide.u32 	%rd22, %r18, 24;
	add.s64 	%rd23, %rd5, %rd22;
	st.global.u64 	[%rd23+8], %rd21;
$L__BB0_7:
	mul.wide.s32 	%rd24, %r47, 24;
	add.s64 	%rd25, %rd5, %rd24;
	st.global.u64 	[%rd25], %rd21;
	mov.b64 	%rd26, 0;
	st.global.u64 	[%rd25+8], %rd26;
	mov.b32 	%r19, 0;
	st.global.u32 	[%rd25+16], %r19;
	add.s32 	%r47, %r47, 1;
$L__BB0_8:
	// begin inline asm
	ld.global.acquire.gpu.b32 %r20, [%rd11];
	// end inline asm
	setp.ge.s32 	%p11, %r20, %r15;
	@%p11 bra 	$L__BB0_19;
	mul.wide.s32 	%rd28, %r20, 88;
	add.s64 	%rd29, %rd3, %rd28;
	add.s64 	%rd7, %rd29, 8;
	atom.global.or.b32 	%r7, [%rd29+8], 0;
	setp.ne.s32 	%p12, %r7, -1;
	@%p12 bra 	$L__BB0_12;
	atom.relaxed.global.cas.b32 	%r29, [%rd7], -1, %r30;
	setp.ne.s32 	%p17, %r29, -1;
	@%p17 bra 	$L__BB0_8;
	st.shared.u32 	[_ZZ13worker_kernelE2nt_$_1], %r20;
	bra.uni 	$L__BB0_19;
$L__BB0_12:
	setp.gt.s32 	%p13, %r7, -1;
	@%p13 bra 	$L__BB0_14;
	add.s32 	%r27, %r20, 1;
	atom.relaxed.global.cas.b32 	%r28, [%rd2], %r20, %r27;
	bra.uni 	$L__BB0_8;
$L__BB0_14:
	setp.ne.s32 	%p14, %r7, 0;
	@%p14 bra 	$L__BB0_17;
	atom.relaxed.global.cas.b32 	%r23, [%rd7], 0, -2;
	setp.ne.s32 	%p16, %r23, 0;
	@%p16 bra 	$L__BB0_8;
	st.shared.u32 	[_ZZ13worker_kernelE2nt_$_1], %r20;
	mov.b32 	%r24, 0;
	st.shared.u32 	[_ZZ13worker_kernelE2nt_$_0], %r24;
	add.s32 	%r25, %r20, 1;
	atom.relaxed.global.cas.b32 	%r26, [%rd2], %r20, %r25;
	bra.uni 	$L__BB0_19;
$L__BB0_17:
	add.s32 	%r21, %r7, -1;
	atom.relaxed.global.cas.b32 	%r22, [%rd7], %r7, %r21;
	setp.ne.s32 	%p15, %r22, %r7;
	@%p15 bra 	$L__BB0_8;
	st.shared.u32 	[_ZZ13worker_kernelE2nt_$_1], %r20;
	st.shared.u32 	[_ZZ13worker_kernelE2nt_$_0], %r7;
$L__BB0_19:
	setp.ge.s32 	%p18, %r20, %r15;
	selp.u32 	%r31, 1, 0, %p18;
	st.shared.u32 	[_ZZ13worker_kernelE4done], %r31;
$L__BB0_20:
	bar.sync 	0;
	ld.shared.u32 	%r32, [_ZZ13worker_kernelE4done];
	setp.ne.s32 	%p19, %r32, 0;
	@%p19 bra 	$L__BB0_52;
	setp.ne.s32 	%p23, %r2, 0;
	ld.shared.s32 	%rd8, [_ZZ13worker_kernelE2nt_$_1];
	@%p23 bra 	$L__BB0_27;
	membar.gl;
	atom.global.add.u32 	%r34, [%rd1], 1;
	setp.gt.s32 	%p24, %r47, 999;
	@%p24 bra 	$L__BB0_26;
	// begin inline asm
	mov.u64 %rd33, %globaltimer;
	// end inline asm
	setp.lt.s32 	%p25, %r47, 1;
	@%p25 bra 	$L__BB0_25;
	add.s32 	%r35, %r47, -1;
	mul.wide.u32 	%rd34, %r35, 24;
	add.s64 	%rd35, %rd5, %rd34;
	st.global.u64 	[%rd35+8], %rd33;
$L__BB0_25:
	mul.wide.s32 	%rd36, %r47, 24;
	add.s64 	%rd37, %rd5, %rd36;
	st.global.u64 	[%rd37], %rd33;
	mov.b64 	%rd38, 0;
	st.global.u64 	[%rd37+8], %rd38;
	mov.b32 	%r36, 1;
	st.global.u32 	[%rd37+16], %r36;
	add.s32 	%r47, %r47, 1;
$L__BB0_26:
	mov.b16 	%rs12, 0;
	st.shared.u8 	[_ZZ13worker_kernelE14run_a_prologue], %rs12;
	st.shared.u8 	[_ZZ13worker_kernelE14run_b_prologue], %rs12;
	st.shared.u8 	[_ZZ13worker_kernelE14run_c_prologue], %rs12;
	st.shared.u8 	[_ZZ13worker_kernelE14stop_wait_loop], %rs12;
$L__BB0_27:
	bar.sync 	0;
	mov.b16 	%rs35, 0;
	mov.u16 	%rs36, %rs35;
	mov.u16 	%rs37, %rs35;
$L__BB0_28:
	setp.ne.s32 	%p26, %r2, 0;
	@%p26 bra 	$L__BB0_37;
	and.b16  	%rs14, %rs35, 255;
	setp.ne.s16 	%p28, %rs14, 0;
	mov.pred 	%p53, 0;
	@%p28 bra 	$L__BB0_31;
	// begin inline asm
	ld.global.acquire.gpu.b32 %r37, [%rd12];
	// end inline asm
	setp.lt.s32 	%p53, %r37, 1;
$L__BB0_31:
	selp.u16 	%rs15, 1, 0, %p53;
	st.shared.u8 	[_ZZ13worker_kernelE14run_a_prologue], %rs15;
	or.b16  	%rs4, %rs35, %rs15;
	and.b16  	%rs16, %rs36, 255;
	setp.ne.s16 	%p30, %rs16, 0;
	mov.pred 	%p54, 0;
	@%p30 bra 	$L__BB0_33;
	// begin inline asm
	ld.global.acquire.gpu.b32 %r38, [%rd12];
	// end inline asm
	setp.lt.s32 	%p54, %r38, 1;
$L__BB0_33:
	selp.u16 	%rs17, 1, 0, %p54;
	st.shared.u8 	[_ZZ13worker_kernelE14run_b_prologue], %rs17;
	or.b16  	%rs5, %rs36, %rs17;
	and.b16  	%rs18, %rs37, 255;
	setp.ne.s16 	%p32, %rs18, 0;
	mov.pred 	%p55, 0;
	@%p32 bra 	$L__BB0_35;
	// begin inline asm
	ld.global.acquire.gpu.b32 %r39, [%rd12];
	// end inline asm
	setp.lt.s32 	%p55, %r39, 1;
$L__BB0_35:
	and.b16  	%rs19, %rs5, 255;
	setp.ne.s16 	%p33, %rs19, 0;
	selp.u16 	%rs36, 1, 0, %p33;
	and.b16  	%rs20, %rs4, 255;
	setp.ne.s16 	%p34, %rs20, 0;
	selp.u16 	%rs35, 1, 0, %p34;
	selp.u16 	%rs21, 1, 0, %p55;
	st.shared.u8 	[_ZZ13worker_kernelE14run_c_prologue], %rs21;
	or.b16  	%rs22, %rs37, %rs21;
	and.b16  	%rs23, %rs22, 255;
	setp.ne.s16 	%p35, %rs23, 0;
	selp.u16 	%rs37, 1, 0, %p35;
	and.pred  	%p36, %p34, %p33;
	and.pred  	%p37, %p36, %p35;
	not.pred 	%p38, %p37;
	@%p38 bra 	$L__BB0_37;
	mov.b16 	%rs24, 1;
	st.shared.u8 	[_ZZ13worker_kernelE14stop_wait_loop], %rs24;
$L__BB0_37:
	setp.ne.s32 	%p39, %r2, 0;
	bar.sync 	0;
	ld.shared.u8 	%rs25, [_ZZ13worker_kernelE14run_a_prologue];
	setp.eq.s16 	%p40, %rs25, 0;
	or.pred  	%p41, %p39, %p40;
	@%p41 bra 	$L__BB0_39;
	mov.b16 	%rs26, 0;
	st.shared.u8 	[_ZZ13worker_kernelE14run_a_prologue], %rs26;
$L__BB0_39:
	setp.ne.s32 	%p42, %r2, 0;
	ld.shared.u8 	%rs27, [_ZZ13worker_kernelE14run_b_prologue];
	setp.eq.s16 	%p43, %rs27, 0;
	or.pred  	%p44, %p42, %p43;
	@%p44 bra 	$L__BB0_41;
	mov.b16 	%rs28, 0;
	st.shared.u8 	[_ZZ13worker_kernelE14run_b_prologue], %rs28;
$L__BB0_41:
	setp.ne.s32 	%p45, %r2, 0;
	ld.shared.u8 	%rs29, [_ZZ13worker_kernelE14run_c_prologue];
	setp.eq.s16 	%p46, %rs29, 0;
	or.pred  	%p47, %p45, %p46;
	@%p47 bra 	$L__BB0_43;
	mov.b16 	%rs30, 0;
	st.shared.u8 	[_ZZ13worker_kernelE14run_c_prologue], %rs30;
$L__BB0_43:
	bar.sync 	0;
	ld.shared.u8 	%rs31, [_ZZ13worker_kernelE14stop_wait_loop];
	setp.ne.s16 	%p48, %rs31, 0;
	@%p48 bra 	$L__BB0_45;
	mov.b32 	%r44, 32;
	// begin inline asm
	nanosleep.u32 %r44;
	// end inline asm
	bra.uni 	$L__BB0_28;
$L__BB0_45:
	setp.ne.s32 	%p49, %r2, 0;
	@%p49 bra 	$L__BB0_50;
	mad.lo.s64 	%rd42, %rd8, 88, %rd3;
	ld.global.u32 	%r12, [%rd42];
	setp.gt.s32 	%p50, %r47, 999;
	@%p50 bra 	$L__BB0_50;
	// begin inline asm
	mov.u64 %rd43, %globaltimer;
	// end inline asm
	setp.lt.s32 	%p51, %r47, 1;
	@%p51 bra 	$L__BB0_49;
	add.s32 	%r40, %r47, -1;
	mul.wide.u32 	%rd44, %r40, 24;
	add.s64 	%rd45, %rd5, %rd44;
	st.global.u64 	[%rd45+8], %rd43;
$L__BB0_49:
	mul.wide.s32 	%rd46, %r47, 24;
	add.s64 	%rd47, %rd5, %rd46;
	st.global.u64 	[%rd47], %rd43;
	mov.b64 	%rd48, 0;
	st.global.u64 	[%rd47+8], %rd48;
	add.s32 	%r41, %r12, 2;
	st.global.u32 	[%rd47+16], %r41;
	add.s32 	%r47, %r47, 1;
$L__BB0_50:
	setp.ne.s32 	%p52, %r2, 0;
	bar.sync 	0;
	@%p52 bra 	$L__BB0_3;
	membar.gl;
	ld.shared.u32 	%r42, [_ZZ13worker_kernelE7dep_out];
	mul.wide.s32 	%rd49, %r42, 4;
	add.s64 	%rd50, %rd1, %rd49;
	atom.global.add.u32 	%r43, [%rd50], -1;
	bra.uni 	$L__BB0_3;
$L__BB0_52:
	setp.ne.s32 	%p20, %r2, 0;
	setp.lt.s32 	%p21, %r47, 1;
	or.pred  	%p22, %p20, %p21;
	@%p22 bra 	$L__BB0_54;
	// begin inline asm
	mov.u64 %rd30, %globaltimer;
	// end inline asm
	add.s32 	%r33, %r47, -1;
	mul.wide.u32 	%rd31, %r33, 24;
	add.s64 	%rd32, %rd5, %rd31;
	st.global.u64 	[%rd32+8], %rd30;
$L__BB0_54:
	ret;

}


// ===== COMPILED SASS (sm_100) =====

	.target	sm_100

	.elftype	@"ET_EXEC"


//--------------------- .note.nv.tkinfo           --------------------------
	.section	.note.nv.tkinfo,"",@"SHT_NOTE"
	.sectionflags	@"SHF_NOTE_NV_TKINFO"
	.tkinfo
        /*0018*/ 	.word	0x00000002
        /*0030*/ 	.string	""
        /*0030*/ 	.string	"ptxas"
        /*0030*/ 	.string	"Cuda compilation tools, release 13.0, V13.0.88"
        /*0030*/ 	.string	"Build cuda_13.0.r13.0/compiler.36424714_0"
        /*0030*/ 	.string	"-arch sm_100 -m 64 "



//--------------------- .note.nv.cuinfo           --------------------------
	.section	.note.nv.cuinfo,"",@"SHT_NOTE"
	.sectionflags	@"SHF_NOTE_NV_CUINFO"
        /*0018*/ 	.short	0x0002
        /*001a*/ 	.short	0x0064
        /*001c*/ 	.short	0x0082
	.zero		2


//--------------------- .nv.info                  --------------------------
	.section	.nv.info,"",@"SHT_CUDA_INFO"
	.align	4


	//----- nvinfo : EIATTR_REGCOUNT
	.align		4
        /*0000*/ 	.byte	0x04, 0x2f
        /*0002*/ 	.short	(.L_1 - .L_0)
	.align		4
.L_0:
        /*0004*/ 	.word	index@(worker_kernel)
        /*0008*/ 	.word	0x00000013


	//----- nvinfo : EIATTR_FRAME_SIZE
	.align		4
.L_1:
        /*000c*/ 	.byte	0x04, 0x11
        /*000e*/ 	.short	(.L_3 - .L_2)
	.align		4
.L_2:
        /*0010*/ 	.word	index@(worker_kernel)
        /*0014*/ 	.word	0x00000000


	//----- nvinfo : EIATTR_MIN_STACK_SIZE
	.align		4
.L_3:
        /*0018*/ 	.byte	0x04, 0x12
        /*001a*/ 	.short	(.L_5 - .L_4)
	.align		4
.L_4:
        /*001c*/ 	.word	index@(worker_kernel)
        /*0020*/ 	.word	0x00000000
.L_5:


//--------------------- .nv.compat                --------------------------
	.section	.nv.compat,"",@"SHT_CUDA_COMPAT_INFO"
	.align	4
        /*0000*/ 	.byte	0x02, 0x09, 0x00, 0x00, 0x02, 0x02, 0x01, 0x00, 0x02, 0x05, 0x05, 0x00, 0x03, 0x07, 0x01, 0x01
        /*0010*/ 	.byte	0x02, 0x03, 0x00, 0x00, 0x02, 0x06, 0x01, 0x00, 0x04, 0x0b, 0x08, 0x00, 0x09, 0x00, 0x00, 0x00
        /*0020*/ 	.byte	0x00, 0x00, 0x00, 0x00


//--------------------- .nv.info.worker_kernel    --------------------------
	.section	.nv.info.worker_kernel,"",@"SHT_CUDA_INFO"
	.sectionflags	@""
	.align	4


	//----- nvinfo : EIATTR_CUDA_API_VERSION
	.align		4
        /*0000*/ 	.byte	0x04, 0x37
        /*0002*/ 	.short	(.L_7 - .L_6)
.L_6:
        /*0004*/ 	.word	0x00000082


	//----- nvinfo : EIATTR_KPARAM_INFO
	.align		4
.L_7:
        /*0008*/ 	.byte	0x04, 0x17
        /*000a*/ 	.short	(.L_9 - .L_8)
.L_8:
        /*000c*/ 	.word	0x00000000
        /*0010*/ 	.short	0x0006
        /*0012*/ 	.short	0x0030
        /*0014*/ 	.byte	0x00, 0xf5, 0x21, 0x00


	//----- nvinfo : EIATTR_KPARAM_INFO
	.align		4
.L_9:
        /*0018*/ 	.byte	0x04, 0x17
        /*001a*/ 	.short	(.L_11 - .L_10)
.L_10:
        /*001c*/ 	.word	0x00000000
        /*0020*/ 	.short	0x0005
        /*0022*/ 	.short	0x0028
        /*0024*/ 	.byte	0x00, 0xf5, 0x21, 0x00


	//----- nvinfo : EIATTR_KPARAM_INFO
	.align		4
.L_11:
        /*0028*/ 	.byte	0x04, 0x17
        /*002a*/ 	.short	(.L_13 - .L_12)
.L_12:
        /*002c*/ 	.word	0x00000000
        /*0030*/ 	.short	0x0004
        /*0032*/ 	.short	0x0020
        /*0034*/ 	.byte	0x00, 0xf5, 0x21, 0x00


	//----- nvinfo : EIATTR_KPARAM_INFO
	.align		4
.L_13:
        /*0038*/ 	.byte	0x04, 0x17
        /*003a*/ 	.short	(.L_15 - .L_14)
.L_14:
        /*003c*/ 	.word	0x00000000
        /*0040*/ 	.short	0x0003
        /*0042*/ 	.short	0x0018
        /*0044*/ 	.byte	0x00, 0xf5, 0x21, 0x00


	//----- nvinfo : EIATTR_KPARAM_INFO
	.align		4
.L_15:
        /*0048*/ 	.byte	0x04, 0x17
        /*004a*/ 	.short	(.L_17 - .L_16)
.L_16:
        /*004c*/ 	.word	0x00000000
        /*0050*/ 	.short	0x0002
        /*0052*/ 	.short	0x0010
        /*0054*/ 	.byte	0x00, 0xf5, 0x21, 0x00


	//----- nvinfo : EIATTR_KPARAM_INFO
	.align		4
.L_17:
        /*0058*/ 	.byte	0x04, 0x17
        /*005a*/ 	.short	(.L_19 - .L_18)
.L_18:
        /*005c*/ 	.word	0x00000000
        /*0060*/ 	.short	0x0001
        /*0062*/ 	.short	0x0008
        /*0064*/ 	.byte	0x00, 0xf0, 0x11, 0x00


	//----- nvinfo : EIATTR_KPARAM_INFO
	.align		4
.L_19:
        /*0068*/ 	.byte	0x04, 0x17
        /*006a*/ 	.short	(.L_21 - .L_20)
.L_20:
        /*006c*/ 	.word	0x00000000
        /*0070*/ 	.short	0x0000
        /*0072*/ 	.short	0x0000
        /*0074*/ 	.byte	0x00, 0xf5, 0x21, 0x00


	//----- nvinfo : EIATTR_SPARSE_MMA_MASK
	.align		4
.L_21:
        /*0078*/ 	.byte	0x03, 0x50
        /*007a*/ 	.short	0x0000


	//----- nvinfo : EIATTR_MAXREG_COUNT
	.align		4
        /*007c*/ 	.byte	0x03, 0x1b
        /*007e*/ 	.short	0x00ff


	//----- nvinfo : EIATTR_NUM_BARRIERS
	.align		4
        /*0080*/ 	.byte	0x02, 0x4c
        /*0082*/ 	.byte	0x01
	.zero		1


	//----- nvinfo : EIATTR_MERCURY_ISA_VERSION
	.align		4
        /*0084*/ 	.byte	0x03, 0x5f
        /*0086*/ 	.short	0x0101


	//----- nvinfo : EIATTR_VRC_CTA_INIT_COUNT
	.align		4
        /*0088*/ 	.byte	0x02, 0x4a
	.zero		1
	.zero		1


	//----- nvinfo : EIATTR_EXIT_INSTR_OFFSETS
	.align		4
        /*008c*/ 	.byte	0x04, 0x1c
        /*008e*/ 	.short	(.L_23 - .L_22)


	//   ....[0]....
.L_22:
        /*0090*/ 	.word	0x00000ec0


	//   ....[1]....
        /*0094*/ 	.word	0x00000f10


	//----- nvinfo : EIATTR_CRS_STACK_SIZE
	.align		4
.L_23:
        /*0098*/ 	.byte	0x04, 0x1e
        /*009a*/ 	.short	(.L_25 - .L_24)
.L_24:
        /*009c*/ 	.word	0x00000000


	//----- nvinfo : EIATTR_CBANK_PARAM_SIZE
	.align		4
.L_25:
        /*00a0*/ 	.byte	0x03, 0x19
        /*00a2*/ 	.short	0x0038


	//----- nvinfo : EIATTR_PARAM_CBANK
	.align		4
        /*00a4*/ 	.byte	0x04, 0x0a
        /*00a6*/ 	.short	(.L_27 - .L_26)
	.align		4
.L_26:
        /*00a8*/ 	.word	index@(.nv.constant0.worker_kernel)
        /*00ac*/ 	.short	0x0380
        /*00ae*/ 	.short	0x0038


	//----- nvinfo : EIATTR_SW_WAR
	.align		4
.L_27:
        /*00b0*/ 	.byte	0x04, 0x36
        /*00b2*/ 	.short	(.L_29 - .L_28)
.L_28:
        /*00b4*/ 	.word	0x00000008
.L_29:


//--------------------- .nv.callgraph             --------------------------
	.section	.nv.callgraph,"",@"SHT_CUDA_CALLGRAPH"
	.align	4
	.sectionentsize	8
	.align		4
        /*0000*/ 	.word	0x00000000
	.align		4
        /*0004*/ 	.word	0xffffffff
	.align		4
        /*0008*/ 	.word	0x00000000
	.align		4
        /*000c*/ 	.word	0xfffffffe
	.align		4
        /*0010*/ 	.word	0x00000000
	.align		4
        /*0014*/ 	.word	0xfffffffd
	.align		4
        /*0018*/ 	.word	0x00000000
	.align		4
        /*001c*/ 	.word	0xfffffffc


//--------------------- .text.worker_kernel       --------------------------
	.section	.text.worker_kernel,"ax",@progbits
	.align	128
        .global         worker_kernel
        .type           worker_kernel,@function
        .size           worker_kernel,(.L_x_27 - worker_kernel)
        .other          worker_kernel,@"STO_CUDA_ENTRY STV_DEFAULT"
worker_kernel:
.text.worker_kernel:
[----:B------:R-:W0:Y:S01]  /*0000*/  LDC R1, c[0x0][0x37c] ;  /* 0x0000df00ff017b82 */ /* 0x000e220000000800 */
[----:B------:R-:W1:Y:S01]  /*0010*/  S2R R12, SR_TID.X ;  /* 0x00000000000c7919 */ /* 0x000e620000002100 */
[----:B------:R-:W2:Y:S01]  /*0020*/  LDCU.64 UR8, c[0x0][0x358] ;  /* 0x00006b00ff0877ac */ /* 0x000ea20008000a00 */
[----:B------:R-:W3:Y:S01]  /*0030*/  S2R R11, SR_CTAID.X ;  /* 0x00000000000b7919 */ /* 0x000ee20000002500 */
[----:B-1----:R-:W-:-:S13]  /*0040*/  ISETP.NE.AND P0, PT, R12, RZ, PT ;  /* 0x000000ff0c00720c */ /* 0x002fda0003f05270 */
[----:B------:R-:W-:Y:S01]  /*0050*/  @!P0 CS2R R8, SR_GLOBALTIMERLO ;  /* 0x0000000000088805 */ /* 0x000fe20000015200 */
[----:B------:R-:W3:Y:S01]  /*0060*/  @!P0 LDC.64 R6, c[0x0][0x3b0] ;  /* 0x0000ec00ff068b82 */ /* 0x000ee20000000a00 */
[----:B------:R-:W-:-:S07]  /*0070*/  IMAD.MOV.U32 R5, RZ, RZ, RZ ;  /* 0x000000ffff057224 */ /* 0x000fce00078e00ff */
[----:B------:R-:W1:Y:S01]  /*0080*/  LDC.64 R2, c[0x0][0x3a8] ;  /* 0x0000ea00ff027b82 */ /* 0x000e620000000a00 */
[----:B---3--:R-:W-:-:S04]  /*0090*/  @!P0 IMAD.WIDE.U32 R6, R11, 0x8, R6 ;  /* 0x000000080b068825 */ /* 0x008fc800078e0006 */
[----:B------:R-:W-:Y:S01]  /*00a0*/  IMAD R11, R11, 0x3e8, RZ ;  /* 0x000003e80b0b7824 */ /* 0x000fe200078e02ff */
[----:B--2---:R2:W-:Y:S03]  /*00b0*/  @!P0 STG.E.64 desc[UR8][R6.64], R8 ;  /* 0x0000000806008986 */ /* 0x0045e6000c101b08 */
[----:B01----:R-:W-:-:S07]  /*00c0*/  IMAD.WIDE.U32 R2, R11, 0x18, R2 ;  /* 0x000000180b027825 */ /* 0x003fce00078e0002 */
.L_x_25:
[----:B------:R-:W-:Y:S01]  /*00d0*/  ISETP.NE.AND P0, PT, R12, RZ, PT ;  /* 0x000000ff0c00720c */ /* 0x000fe20003f05270 */
[----:B------:R-:W-:-:S12]  /*00e0*/  YIELD ;  /* 0x0000000000007946 */ /* 0x000fd80003800000 */
[----:B012--5:R-:W-:Y:S05]  /*00f0*/  @P0 BRA `(.L_x_0) ;  /* 0x0000000400380947 */ /* 0x027fea0003800000 */
[----:B------:R-:W-:Y:S01]  /*0100*/  ISETP.GT.AND P0, PT, R5, 0x3e7, PT ;  /* 0x000003e70500780c */ /* 0x000fe20003f04270 */
[----:B------:R-:W-:-:S12]  /*0110*/  BSSY.RECONVERGENT B0, `(.L_x_1) ;  /* 0x000000c000007945 */ /* 0x000fd80003800200 */
[----:B------:R-:W-:Y:S05]  /*0120*/  @P0 BRA `(.L_x_2) ;  /* 0x0000000000280947 */ /* 0x000fea0003800000 */
[----:B------:R-:W-:Y:S02]  /*0130*/  CS2R R10, SR_GLOBALTIMERLO ;  /* 0x00000000000a7805 */ /* 0x000fe40000015200 */
[C---:B------:R-:W-:Y:S01]  /*0140*/  ISETP.GE.AND P0, PT, R5.reuse, 0x1, PT ;  /* 0x000000010500780c */ /* 0x040fe20003f06270 */
[----:B--2---:R-:W-:-:S12]  /*0150*/  IMAD.WIDE R8, R5, 0x18, R2 ;  /* 0x0000001805087825 */ /* 0x004fd800078e0202 */
[C---:B------:R-:W-:Y:S02]  /*0160*/  @P0 VIADD R7, R5.reuse, 0xffffffff ;  /* 0xffffffff05070836 */ /* 0x040fe40000000000 */
[----:B------:R-:W-:Y:S02]  /*0170*/  VIADD R5, R5, 0x1 ;  /* 0x0000000105057836 */ /* 0x000fe40000000000 */
[----:B------:R-:W-:-:S05]  /*0180*/  @P0 IMAD.WIDE.U32 R6, R7, 0x18, R2 ;  /* 0x0000001807060825 */ /* 0x000fca00078e0002 */
[----:B------:R0:W-:Y:S04]  /*0190*/  @P0 STG.E.64 desc[UR8][R6.64+0x8], R10 ;  /* 0x0000080a06000986 */ /* 0x0001e8000c101b08 */
[----:B------:R0:W-:Y:S04]  /*01a0*/  STG.E.64 desc[UR8][R8.64], R10 ;  /* 0x0000000a08007986 */ /* 0x0001e8000c101b08 */
[----:B------:R0:W-:Y:S04]  /*01b0*/  STG.E.64 desc[UR8][R8.64+0x8], RZ ;  /* 0x000008ff08007986 */ /* 0x0001e8000c101b08 */
[----:B------:R0:W-:Y:S02]  /*01c0*/  STG.E desc[UR8][R8.64+0x10], RZ ;  /* 0x000010ff08007986 */ /* 0x0001e4000c101908 */
.L_x_2:
[----:B------:R-:W-:Y:S05]  /*01d0*/  BSYNC.RECONVERGENT B0 ;  /* 0x0000000000007941 */ /* 0x000fea0003800200 */
.L_x_1:
[----:B------:R-:W-:Y:S01]  /*01e0*/  BSSY B0, `(.L_x_3) ;  /* 0x000003a000007945 */ /* 0x000fe20003800000 */
.L_x_11:
[----:B0-2---:R-:W0:Y:S02]  /*01f0*/  LDC.64 R6, c[0x0][0x390] ;  /* 0x0000e400ff067b82 */ /* 0x005e240000000a00 */
[----:B0-----:R-:W2:Y:S04]  /*0200*/  LDG.E.STRONG.GPU R10, desc[UR8][R6.64] ;  /* 0x00000008060a7981 */ /* 0x001ea8000c1ef900 */
[----:B--2---:R-:W-:Y:S01]  /*0210*/  CCTL.IVALL ;  /* 0x00000000ff00798f */ /* 0x004fe20002000000 */
[----:B------:R-:W-:Y:S05]  /*0220*/  YIELD ;  /* 0x0000000000007946 */ /* 0x000fea0003800000 */
[----:B------:R-:W0:Y:S02]  /*0230*/  LDCU UR4, c[0x0][0x388] ;  /* 0x00007100ff0477ac */ /* 0x000e240008000800 */
[----:B0-----:R-:W-:-:S13]  /*0240*/  ISETP.GE.AND P0, PT, R10, UR4, PT ;  /* 0x000000040a007c0c */ /* 0x001fda000bf06270 */
[----:B-----5:R-:W-:Y:S05]  /*0250*/  @P0 BRA `(.L_x_4) ;  /* 0x0000000000c80947 */ /* 0x020fea0003800000 */
[----:B------:R-:W0:Y:S02]  /*0260*/  LDC.64 R8, c[0x0][0x380] ;  /* 0x0000e000ff087b82 */ /* 0x000e240000000a00 */
[----:B0-----:R-:W-:-:S05]  /*0270*/  IMAD.WIDE R8, R10, 0x58, R8 ;  /* 0x000000580a087825 */ /* 0x001fca00078e0208 */
[----:B------:R-:W2:Y:S01]  /*0280*/  ATOMG.E.OR.STRONG.GPU PT, R14, desc[UR8][R8.64+0x8], RZ ;  /* 0x800008ff080e79a8 */ /* 0x000ea2000b1ef108 */
[----:B------:R-:W-:Y:S01]  /*0290*/  BSSY.RELIABLE B1, `(.L_x_5) ;  /* 0x0000028000017945 */ /* 0x000fe20003800100 */
[----:B--2---:R-:W-:-:S13]  /*02a0*/  ISETP.NE.AND P1, PT, R14, -0x1, PT ;  /* 0xffffffff0e00780c */ /* 0x004fda0003f25270 */
[----:B------:R-:W-:Y:S05]  /*02b0*/  @P1 BRA `(.L_x_6) ;  /* 0x0000000000281947 */ /* 0x000fea0003800000 */
[----:B------:R-:W-:-:S05]  /*02c0*/  IMAD.MOV.U32 R0, RZ, RZ, -0x1 ;  /* 0xffffffffff007424 */ /* 0x000fca00078e00ff */
[----:B------:R-:W2:Y:S02]  /*02d0*/  ATOMG.E.CAS.STRONG.GPU PT, R8, [R8+0x8], R0, R1 ;  /* 0x00000800080873a9 */ /* 0x000ea400001ee101 */
[----:B--2---:R-:W-:-:S13]  /*02e0*/  ISETP.NE.AND P1, PT, R8, -0x1, PT ;  /* 0xffffffff0800780c */ /* 0x004fda0003f25270 */
[----:B------:R-:W-:Y:S05]  /*02f0*/  @!P1 BREAK.RELIABLE B1 ;  /* 0x0000000000019942 */ /* 0x000fea0003800100 */
[----:B------:R-:W-:Y:S05]  /*0300*/  @P1 BRA `(.L_x_7) ;  /* 0x0000000000801947 */ /* 0x000fea0003800000 */
[----:B------:R-:W0:Y:S01]  /*0310*/  S2UR UR5, SR_CgaCtaId ;  /* 0x00000000000579c3 */ /* 0x000e220000008800 */
[----:B------:R-:W-:Y:S02]  /*0320*/  UMOV UR4, 0x400 ;  /* 0x0000040000047882 */ /* 0x000fe40000000000 */
[----:B0-----:R-:W-:-:S09]  /*0330*/  ULEA UR4, UR5, UR4, 0x18 ;  /* 0x0000000405047291 */ /* 0x001fd2000f8ec0ff */
[----:B------:R2:W-:Y:S01]  /*0340*/  STS [UR4+0x4], R10 ;  /* 0x0000040aff007988 */ /* 0x0005e20008000804 */
[----:B------:R-:W-:Y:S05]  /*0350*/  BRA `(.L_x_4) ;  /* 0x0000000000887947 */ /* 0x000fea0003800000 */
.L_x_6:
[----:B------:R-:W-:-:S13]  /*0360*/  ISETP.GT.AND P1, PT, R14, -0x1, PT ;  /* 0xffffffff0e00780c */ /* 0x000fda0003f24270 */
[----:B------:R-:W-:Y:S05]  /*0370*/  @P1 BRA `(.L_x_8) ;  /* 0x00000000000c1947 */ /* 0x000fea0003800000 */
[----:B------:R-:W-:-:S05]  /*0380*/  VIADD R11, R10, 0x1 ;  /* 0x000000010a0b7836 */ /* 0x000fca0000000000 */
[----:B------:R0:W5:Y:S01]  /*0390*/  ATOMG.E.CAS.STRONG.GPU PT, RZ, [R6], R10, R11 ;  /* 0x0000000a06ff73a9 */ /* 0x00016200001ee10b */
[----:B------:R-:W-:Y:S05]  /*03a0*/  BRA `(.L_x_7) ;  /* 0x0000000000587947 */ /* 0x000fea0003800000 */
.L_x_8:
[----:B------:R-:W-:-:S13]  /*03b0*/  ISETP.NE.AND P1, PT, R14, RZ, PT ;  /* 0x000000ff0e00720c */ /* 0x000fda0003f25270 */
[----:B------:R-:W-:Y:S05]  /*03c0*/  @P1 BRA `(.L_x_9) ;  /* 0x00000000003c1947 */ /* 0x000fea0003800000 */
[----:B------:R-:W-:Y:S02]  /*03d0*/  IMAD.MOV.U32 R15, RZ, RZ, -0x2 ;  /* 0xfffffffeff0f7424 */ /* 0x000fe400078e00ff */
[----:B------:R-:W-:-:S05]  /*03e0*/  IMAD.MOV.U32 R14, RZ, RZ, RZ ;  /* 0x000000ffff0e7224 */ /* 0x000fca00078e00ff */
[----:B------:R-:W2:Y:S02]  /*03f0*/  ATOMG.E.CAS.STRONG.GPU PT, R8, [R8+0x8], R14, R15 ;  /* 0x0000080e080873a9 */ /* 0x000ea400001ee10f */
[----:B--2---:R-:W-:-:S13]  /*0400*/  ISETP.NE.AND P1, PT, R8, RZ, PT ;  /* 0x000000ff0800720c */ /* 0x004fda0003f25270 */
[----:B------:R-:W-:Y:S05]  /*0410*/  @!P1 BREAK.RELIABLE B1 ;  /* 0x0000000000019942 */ /* 0x000fea0003800100 */
[----:B------:R-:W-:Y:S05]  /*0420*/  @P1 BRA `(.L_x_7) ;  /* 0x0000000000381947 */ /* 0x000fea0003800000 */
[----:B------:R-:W-:-:S05]  /*0430*/  VIADD R11, R10, 0x1 ;  /* 0x000000010a0b7836 */ /* 0x000fca0000000000 */
[----:B------:R1:W5:Y:S01]  /*0440*/  ATOMG.E.CAS.STRONG.GPU PT, RZ, [R6], R10, R11 ;  /* 0x0000000a06ff73a9 */ /* 0x00036200001ee10b */
[----:B------:R-:W0:Y:S01]  /*0450*/  S2UR UR5, SR_CgaCtaId ;  /* 0x00000000000579c3 */ /* 0x000e220000008800 */
[----:B------:R-:W-:Y:S01]  /*0460*/  UMOV UR4, 0x400 ;  /* 0x0000040000047882 */ /* 0x000fe20000000000 */
[----:B------:R-:W-:Y:S02]  /*0470*/  IMAD.MOV.U32 R9, RZ, RZ, R10 ;  /* 0x000000ffff097224 */ /* 0x000fe400078e000a */
[----:B------:R-:W-:Y:S01]  /*0480*/  IMAD.MOV.U32 R8, RZ, RZ, RZ ;  /* 0x000000ffff087224 */ /* 0x000fe200078e00ff */
[----:B0-----:R-:W-:-:S09]  /*0490*/  ULEA UR4, UR5, UR4, 0x18 ;  /* 0x0000000405047291 */ /* 0x001fd2000f8ec0ff */
[----:B------:R1:W-:Y:S01]  /*04a0*/  STS.64 [UR4], R8 ;  /* 0x00000008ff007988 */ /* 0x0003e20008000a04 */
[----:B------:R-:W-:Y:S05]  /*04b0*/  BRA `(.L_x_4) ;  /* 0x0000000000307947 */ /* 0x000fea0003800000 */
.L_x_9:
[----:B------:R-:W-:-:S06]  /*04c0*/  VIADD R15, R14, 0xffffffff ;  /* 0xffffffff0e0f7836 */ /* 0x000fcc0000000000 */
[----:B------:R-:W2:Y:S02]  /*04d0*/  ATOMG.E.CAS.STRONG.GPU PT, R15, [R8+0x8], R14, R15 ;  /* 0x0000080e080f73a9 */ /* 0x000ea400001ee10f */
[----:B--2---:R-:W-:-:S13]  /*04e0*/  ISETP.NE.AND P1, PT, R15, R14, PT ;  /* 0x0000000e0f00720c */ /* 0x004fda0003f25270 */
[----:B------:R-:W-:Y:S05]  /*04f0*/  @!P1 BREAK.RELIABLE B1 ;  /* 0x0000000000019942 */ /* 0x000fea0003800100 */
[----:B------:R-:W-:Y:S05]  /*0500*/  @!P1 BRA `(.L_x_10) ;  /* 0x0000000000089947 */ /* 0x000fea0003800000 */
.L_x_7:
[----:B------:R-:W-:Y:S05]  /*0510*/  BSYNC.RELIABLE B1 ;  /* 0x0000000000017941 */ /* 0x000fea0003800100 */
.L_x_5:
[----:B------:R-:W-:Y:S05]  /*0520*/  BRA `(.L_x_11) ;  /* 0xfffffffc00307947 */ /* 0x000fea000383ffff */
.L_x_10:
[----:B------:R-:W0:Y:S01]  /*0530*/  S2UR UR5, SR_CgaCtaId ;  /* 0x00000000000579c3 */ /* 0x000e220000008800 */
[----:B------:R-:W-:Y:S01]  /*0540*/  UMOV UR4, 0x400 ;  /* 0x0000040000047882 */ /* 0x000fe20000000000 */
[----:B------:R-:W-:Y:S01]  /*0550*/  IMAD.MOV.U32 R15, RZ, RZ, R10 ;  /* 0x000000ffff0f7224 */ /* 0x000fe200078e000a */
[----:B0-----:R-:W-:-:S09]  /*0560*/  ULEA UR4, UR5, UR4, 0x18 ;  /* 0x0000000405047291 */ /* 0x001fd2000f8ec0ff */
[----:B------:R0:W-:Y:S03]  /*0570*/  STS.64 [UR4], R14 ;  /* 0x0000000eff007988 */ /* 0x0001e60008000a04 */
.L_x_4:
[----:B------:R-:W-:Y:S05]  /*0580*/  BSYNC B0 ;  /* 0x0000000000007941 */ /* 0x000fea0003800000 */
.L_x_3:
[----:B------:R-:W3:Y:S01]  /*0590*/  S2UR UR5, SR_CgaCtaId ;  /* 0x00000000000579c3 */ /* 0x000ee20000008800 */
[----:B------:R-:W-:Y:S01]  /*05a0*/  UMOV UR4, 0x400 ;  /* 0x0000040000047882 */ /* 0x000fe20000000000 */
[----:B------:R-:W-:Y:S01]  /*05b0*/  SEL R0, RZ, 0x1, !P0 ;  /* 0x00000001ff007807 */ /* 0x000fe20004000000 */
[----:B---3--:R-:W-:-:S09]  /*05c0*/  ULEA UR4, UR5, UR4, 0x18 ;  /* 0x0000000405047291 */ /* 0x008fd2000f8ec0ff */
[----:B------:R3:W-:Y:S03]  /*05d0*/  STS [UR4+0x8], R0 ;  /* 0x00000800ff007988 */ /* 0x0007e60008000804 */
.L_x_0:
[----:B------:R-:W-:Y:S05]  /*05e0*/  WARPSYNC.ALL ;  /* 0x0000000000007948 */ /* 0x000fea0003800000 */
[----:B------:R-:W4:Y:S08]  /*05f0*/  S2UR UR5, SR_CgaCtaId ;  /* 0x00000000000579c3 */ /* 0x000f300000008800 */
[----:B------:R-:W-:Y:S06]  /*0600*/  BAR.SYNC.DEFER_BLOCKING 0x0 ;  /* 0x0000000000007b1d */ /* 0x000fec0000010000 */
[----:B------:R-:W-:-:S02]  /*0610*/  UMOV UR4, 0x400 ;  /* 0x0000040000047882 */ /* 0x000fc40000000000 */
[----:B----4-:R-:W-:-:S09]  /*0620*/  ULEA UR4, UR5, UR4, 0x18 ;  /* 0x0000000405047291 */ /* 0x010fd2000f8ec0ff */
[----:B---3--:R-:W3:Y:S02]  /*0630*/  LDS R0, [UR4+0x8] ;  /* 0x00000804ff007984 */ /* 0x008ee40008000800 */
[----:B---3--:R-:W-:-:S13]  /*0640*/  ISETP.NE.AND P0, PT, R0, RZ, PT ;  /* 0x000000ff0000720c */ /* 0x008fda0003f05270 */
[----:B------:R-:W-:Y:S05]  /*0650*/  @P0 BRA `(.L_x_12) ;  /* 0x0000000800100947 */ /* 0x000fea0003800000 */
[----:B------:R-:W3:Y:S01]  /*0660*/  LDS R0, [UR4+0x4] ;  /* 0x00000404ff007984 */ /* 0x000ee20008000800 */
[----:B------:R-:W-:Y:S01]  /*0670*/  ISETP.NE.AND P2, PT, R12, RZ, PT ;  /* 0x000000ff0c00720c */ /* 0x000fe20003f45270 */
[----:B------:R-:W-:Y:S01]  /*0680*/  BSSY.RECONVERGENT B0, `(.L_x_13) ;  /* 0x000001c000007945 */ /* 0x000fe20003800200 */
[----:B---3--:R-:W-:-:S11]  /*0690*/  SHF.R.S32.HI R4, RZ, 0x1f, R0 ;  /* 0x0000001fff047819 */ /* 0x008fd60000011400 */
[----:B------:R-:W-:Y:S05]  /*06a0*/  @P2 BRA `(.L_x_14) ;  /* 0x0000000000642947 */ /* 0x000fea0003800000 */
[----:B-12---:R-:W1:Y:S01]  /*06b0*/  LDC.64 R6, c[0x0][0x398] ;  /* 0x0000e600ff067b82 */ /* 0x006e620000000a00 */
[----:B------:R-:W-:Y:S01]  /*06c0*/  IMAD.MOV.U32 R13, RZ, RZ, 0x1 ;  /* 0x00000001ff0d7424 */ /* 0x000fe200078e00ff */
[----:B------:R-:W-:Y:S06]  /*06d0*/  MEMBAR.SC.GPU ;  /* 0x0000000000007992 */ /* 0x000fec0000002000 */
[----:B------:R-:W-:-:S00]  /*06e0*/  ERRBAR ;  /* 0x00000000000079ab */ /* 0x000fc00000000000 */
[----:B------:R-:W-:Y:S06]  /*06f0*/  CGAERRBAR ;  /* 0x00000000000075ab */ /* 0x000fec0000000000 */
[----:B------:R-:W-:Y:S01]  /*0700*/  CCTL.IVALL ;  /* 0x00000000ff00798f */ /* 0x000fe20002000000 */
[----:B------:R-:W-:-:S03]  /*0710*/  ISETP.GT.AND P0, PT, R5, 0x3e7, PT ;  /* 0x000003e70500780c */ /* 0x000fc60003f04270 */
[----:B-1----:R1:W5:Y:S01]  /*0720*/  ATOMG.E.ADD.STRONG.GPU PT, RZ, desc[UR8][R6.64], R13 ;  /* 0x8000000d06ff79a8 */ /* 0x00236200081ef108 */
[----:B------:R-:W-:Y:S09]  /*0730*/  BSSY.RECONVERGENT B1, `(.L_x_15) ;  /* 0x000000c000017945 */ /* 0x000ff20003800200 */
[----:B------:R-:W-:Y:S05]  /*0740*/  @P0 BRA `(.L_x_16) ;  /* 0x0000000000280947 */ /* 0x000fea0003800000 */
[----:B-1----:R-:W-:Y:S02]  /*0750*/  CS2R R6, SR_GLOBALTIMERLO ;  /* 0x0000000000067805 */ /* 0x002fe40000015200 */
[C---:B------:R-:W-:Y:S01]  /*0760*/  ISETP.GE.AND P0, PT, R5.reuse, 0x1, PT ;  /* 0x000000010500780c */ /* 0x040fe20003f06270 */
[----:B------:R-:W-:-:S12]  /*0770*/  IMAD.WIDE R10, R5, 0x18, R2 ;  /* 0x00000018050a7825 */ /* 0x000fd800078e0202 */
[C---:B------:R-:W-:Y:S02]  /*0780*/  @P0 VIADD R9, R5.reuse, 0xffffffff ;  /* 0xffffffff05090836 */ /* 0x040fe40000000000 */
[----:B------:R-:W-:Y:S02]  /*0790*/  VIADD R5, R5, 0x1 ;  /* 0x0000000105057836 */ /* 0x000fe40000000000 */
[----:B------:R-:W-:-:S05]  /*07a0*/  @P0 IMAD.WIDE.U32 R8, R9, 0x18, R2 ;  /* 0x0000001809080825 */ /* 0x000fca00078e0002 */
[----:B------:R2:W-:Y:S04]  /*07b0*/  @P0 STG.E.64 desc[UR8][R8.64+0x8], R6 ;  /* 0x0000080608000986 */ /* 0x0005e8000c101b08 */
[----:B------:R2:W-:Y:S04]  /*07c0*/  STG.E.64 desc[UR8][R10.64], R6 ;  /* 0x000000060a007986 */ /* 0x0005e8000c101b08 */
[----:B------:R2:W-:Y:S04]  /*07d0*/  STG.E desc[UR8][R10.64+0x10], R13 ;  /* 0x0000100d0a007986 */ /* 0x0005e8000c101908 */
[----:B------:R2:W-:Y:S02]  /*07e0*/  STG.E.64 desc[UR8][R10.64+0x8], RZ ;  /* 0x000008ff0a007986 */ /* 0x0005e4000c101b08 */
.L_x_16:
[----:B------:R-:W-:Y:S05]  /*07f0*/  BSYNC.RECONVERGENT B1 ;  /* 0x0000000000017941 */ /* 0x000fea0003800200 */
.L_x_15:
[----:B------:R-:W-:Y:S04]  /*0800*/  STS.U8 [UR4+0x10], RZ ;  /* 0x000010ffff007988 */ /* 0x000fe80008000004 */
[----:B------:R-:W-:Y:S04]  /*0810*/  STS.U8 [UR4+0x11], RZ ;  /* 0x000011ffff007988 */ /* 0x000fe80008000004 */
[----:B------:R-:W-:Y:S04]  /*0820*/  STS.U8 [UR4+0x12], RZ ;  /* 0x000012ffff007988 */ /* 0x000fe80008000004 */
[----:B------:R-:W-:Y:S01]  /*0830*/  STS.U8 [UR4+0x13], RZ ;  /* 0x000013ffff007988 */ /* 0x000fe20008000004 */
.L_x_14:
[----:B------:R-:W-:Y:S05]  /*0840*/  BSYNC.RECONVERGENT B0 ;  /* 0x0000000000007941 */ /* 0x000fea0003800200 */
.L_x_13:
[----:B------:R-:W-:Y:S01]  /*0850*/  BAR.SYNC.DEFER_BLOCKING 0x0 ;  /* 0x0000000000007b1d */ /* 0x000fe20000010000 */
[----:B-12---:R-:W-:Y:S02]  /*0860*/  PRMT R10, RZ, 0x7610, R10 ;  /* 0x00007610ff0a7816 */ /* 0x006fe4000000000a */
[----:B------:R-:W-:Y:S02]  /*0870*/  PRMT R11, RZ, 0x7610, R11 ;  /* 0x00007610ff0b7816 */ /* 0x000fe4000000000b */
[----:B------:R-:W-:-:S07]  /*0880*/  PRMT R13, RZ, 0x7610, R13 ;  /* 0x00007610ff0d7816 */ /* 0x000fce000000000d */
.L_x_20:
[----:B------:R-:W-:Y:S04]  /*0890*/  BSSY.RECONVERGENT B0, `(.L_x_17) ;  /* 0x0000026000007945 */ /* 0x000fe80003800200 */
[----:B------:R-:W-:Y:S05]  /*08a0*/  @P2 BRA `(.L_x_18) ;  /* 0x0000000000902947 */ /* 0x000fea0003800000 */
[----:B------:R-:W-:-:S13]  /*08b0*/  LOP3.LUT P0, RZ, R10, 0xff, RZ, 0xc0, !PT ;  /* 0x000000ff0aff7812 */ /* 0x000fda000780c0ff */
[----:B------:R-:W1:Y:S02]  /*08c0*/  @!P0 LDC.64 R6, c[0x0][0x398] ;  /* 0x0000e600ff068b82 */ /* 0x000e640000000a00 */
[----:B-1----:R-:W2:Y:S04]  /*08d0*/  @!P0 LDG.E.STRONG.GPU R6, desc[UR8][R6.64] ;  /* 0x0000000806068981 */ /* 0x002ea8000c1ef900 */
[----:B--2---:R-:W-:Y:S01]  /*08e0*/  @!P0 CCTL.IVALL ;  /* 0x00000000ff00898f */ /* 0x004fe20002000000 */
[----:B------:R-:W-:Y:S01]  /*08f0*/  LOP3.LUT P1, RZ, R11, 0xff, RZ, 0xc0, !PT ;  /* 0x000000ff0bff7812 */ /* 0x000fe2000782c0ff */
[----:B------:R-:W1:Y:S01]  /*0900*/  S2UR UR5, SR_CgaCtaId ;  /* 0x00000000000579c3 */ /* 0x000e620000008800 */
[----:B------:R-:W-:-:S11]  /*0910*/  UMOV UR4, 0x400 ;  /* 0x0000040000047882 */ /* 0x000fd60000000000 */
[----:B------:R-:W2:Y:S01]  /*0920*/  @!P1 LDC.64 R8, c[0x0][0x398] ;  /* 0x0000e600ff089b82 */ /* 0x000ea20000000a00 */
[----:B-1----:R-:W-:Y:S01]  /*0930*/  ULEA UR4, UR5, UR4, 0x18 ;  /* 0x0000000405047291 */ /* 0x002fe2000f8ec0ff */
[----:B------:R-:W-:-:S04]  /*0940*/  ISETP.LT.AND P0, PT, R6, 0x1, !P0 ;  /* 0x000000010600780c */ /* 0x000fc80004701270 */
[----:B0-----:R-:W-:-:S05]  /*0950*/  SEL R15, RZ, 0x1, !P0 ;  /* 0x00000001ff0f7807 */ /* 0x001fca0004000000 */
[----:B------:R1:W-:Y:S04]  /*0960*/  STS.U8 [UR4+0x10], R15 ;  /* 0x0000100fff007988 */ /* 0x0003e80008000004 */
[----:B--2---:R-:W2:Y:S04]  /*0970*/  @!P1 LDG.E.STRONG.GPU R8, desc[UR8][R8.64] ;  /* 0x0000000808089981 */ /* 0x004ea8000c1ef900 */
[----:B--2---:R-:W-:Y:S01]  /*0980*/  @!P1 CCTL.IVALL ;  /* 0x00000000ff00998f */ /* 0x004fe20002000000 */
[----:B------:R-:W-:-:S13]  /*0990*/  LOP3.LUT P0, RZ, R13, 0xff, RZ, 0xc0, !PT ;  /* 0x000000ff0dff7812 */ /* 0x000fda000780c0ff */
[----:B------:R-:W0:Y:S01]  /*09a0*/  @!P0 LDC.64 R6, c[0x0][0x398] ;  /* 0x0000e600ff068b82 */ /* 0x000e220000000a00 */
[----:B------:R-:W-:-:S04]  /*09b0*/  ISETP.LT.AND P1, PT, R8, 0x1, !P1 ;  /* 0x000000010800780c */ /* 0x000fc80004f21270 */
[----:B------:R-:W-:-:S05]  /*09c0*/  SEL R14, RZ, 0x1, !P1 ;  /* 0x00000001ff0e7807 */ /* 0x000fca0004800000 */
[----:B------:R1:W-:Y:S04]  /*09d0*/  STS.U8 [UR4+0x11], R14 ;  /* 0x0000110eff007988 */ /* 0x0003e80008000004 */
[----:B0-----:R-:W2:Y:S04]  /*09e0*/  @!P0 LDG.E.STRONG.GPU R6, desc[UR8][R6.64] ;  /* 0x0000000806068981 */ /* 0x001ea8000c1ef900 */
[----:B--2---:R-:W-:Y:S01]  /*09f0*/  @!P0 CCTL.IVALL ;  /* 0x00000000ff00898f */ /* 0x004fe20002000000 */
[----:B------:R-:W-:Y:S01]  /*0a00*/  LOP3.LUT R10, R10, R15, RZ, 0xfc, !PT ;  /* 0x0000000f0a0a7212 */ /* 0x000fe200078efcff */
[----:B------:R-:W-:Y:S01]  /*0a10*/  IMAD.MOV.U32 R8, RZ, RZ, 0x1 ;  /* 0x00000001ff087424 */ /* 0x000fe200078e00ff */
[----:B------:R-:W-:-:S02]  /*0a20*/  LOP3.LUT R11, R11, R14, RZ, 0xfc, !PT ;  /* 0x0000000e0b0b7212 */ /* 0x000fc400078efcff */
[----:B------:R-:W-:-:S04]  /*0a30*/  LOP3.LUT P1, RZ, R10, 0xff, RZ, 0xc0, !PT ;  /* 0x000000ff0aff7812 */ /* 0x000fc8000782c0ff */
[----:B------:R-:W-:Y:S02]  /*0a40*/  SEL R10, RZ, 0x1, !P1 ;  /* 0x00000001ff0a7807 */ /* 0x000fe40004800000 */
[----:B------:R-:W-:-:S04]  /*0a50*/  ISETP.LT.AND P0, PT, R6, 0x1, !P0 ;  /* 0x000000010600780c */ /* 0x000fc80004701270 */
[----:B------:R-:W-:Y:S02]  /*0a60*/  SEL R16, RZ, 0x1, !P0 ;  /* 0x00000001ff107807 */ /* 0x000fe40004000000 */
[----:B------:R-:W-:Y:S02]  /*0a70*/  LOP3.LUT P0, RZ, R11, 0xff, RZ, 0xc0, !PT ;  /* 0x000000ff0bff7812 */ /* 0x000fe4000780c0ff */
[----:B------:R-:W-:Y:S01]  /*0a80*/  LOP3.LUT P3, RZ, R13, 0xff, R16, 0xc8, !PT ;  /* 0x000000ff0dff7812 */ /* 0x000fe2000786c810 */
[----:B------:R1:W-:Y:S01]  /*0a90*/  STS.U8 [UR4+0x12], R16 ;  /* 0x00001210ff007988 */ /* 0x0003e20008000004 */
[----:B------:R-:W-:Y:S02]  /*0aa0*/  SEL R11, RZ, 0x1, !P0 ;  /* 0x00000001ff0b7807 */ /* 0x000fe40004000000 */
[----:B------:R-:W-:Y:S02]  /*0ab0*/  PLOP3.LUT P4, PT, P3, P1, P0, 0x80, 0x0 ;  /* 0x000000000000781c */ /* 0x000fe40001f83000 */
[----:B------:R-:W-:-:S11]  /*0ac0*/  SEL R13, RZ, 0x1, !P3 ;  /* 0x00000001ff0d7807 */ /* 0x000fd60005800000 */
[----:B------:R-:W-:-:S05]  /*0ad0*/  @P4 PRMT R7, R8, 0x7610, R7 ;  /* 0x0000761008074816 */ /* 0x000fca0000000007 */
[----:B------:R1:W-:Y:S02]  /*0ae0*/  @P4 STS.U8 [UR4+0x13], R7 ;  /* 0x00001307ff004988 */ /* 0x0003e40008000004 */
.L_x_18:
[----:B------:R-:W-:Y:S05]  /*0af0*/  BSYNC.RECONVERGENT B0 ;  /* 0x0000000000007941 */ /* 0x000fea0003800200 */
.L_x_17:
[----:B------:R-:W2:Y:S08]  /*0b00*/  S2UR UR5, SR_CgaCtaId ;  /* 0x00000000000579c3 */ /* 0x000eb00000008800 */
[----:B------:R-:W-:Y:S06]  /*0b10*/  BAR.SYNC.DEFER_BLOCKING 0x0 ;  /* 0x0000000000007b1d */ /* 0x000fec0000010000 */
[----:B------:R-:W-:-:S02]  /*0b20*/  UMOV UR4, 0x400 ;  /* 0x0000040000047882 */ /* 0x000fc40000000000 */
[----:B--2---:R-:W-:-:S09]  /*0b30*/  ULEA UR6, UR5, UR4, 0x18 ;  /* 0x0000000405067291 */ /* 0x004fd2000f8ec0ff */
[----:B------:R-:W2:Y:S04]  /*0b40*/  LDS.U8 R6, [UR6+0x10] ;  /* 0x00001006ff067984 */ /* 0x000ea80008000000 */
[----:B-1----:R-:W1:Y:S04]  /*0b50*/  LDS.U8 R7, [UR6+0x11] ;  /* 0x00001106ff077984 */ /* 0x002e680008000000 */
[----:B------:R-:W3:Y:S01]  /*0b60*/  LDS.U8 R8, [UR6+0x12] ;  /* 0x00001206ff087984 */ /* 0x000ee20008000000 */
[----:B--2---:R-:W-:Y:S02]  /*0b70*/  ISETP.NE.AND P1, PT, R6, RZ, PT ;  /* 0x000000ff0600720c */ /* 0x004fe40003f25270 */
[----:B-1----:R-:W-:-:S02]  /*0b80*/  ISETP.NE.AND P3, PT, R7, RZ, PT ;  /* 0x000000ff0700720c */ /* 0x002fc40003f65270 */
[----:B------:R-:W-:Y:S02]  /*0b90*/  ISETP.NE.OR P1, PT, R12, RZ, !P1 ;  /* 0x000000ff0c00720c */ /* 0x000fe40004f25670 */
[----:B---3--:R-:W-:Y:S02]  /*0ba0*/  ISETP.NE.AND P0, PT, R8, RZ, PT ;  /* 0x000000ff0800720c */ /* 0x008fe40003f05270 */
[C---:B------:R-:W-:Y:S02]  /*0bb0*/  ISETP.NE.OR P3, PT, R12.reuse, RZ, !P3 ;  /* 0x000000ff0c00720c */ /* 0x040fe40005f65670 */
[----:B------:R-:W-:-:S07]  /*0bc0*/  ISETP.NE.OR P0, PT, R12, RZ, !P0 ;  /* 0x000000ff0c00720c */ /* 0x000fce0004705670 */
[----:B------:R-:W-:Y:S04]  /*0bd0*/  @!P1 STS.U8 [UR6+0x10], RZ ;  /* 0x000010ffff009988 */ /* 0x000fe80008000006 */
[----:B------:R-:W-:Y:S04]  /*0be0*/  @!P3 STS.U8 [UR6+0x11], RZ ;  /* 0x000011ffff00b988 */ /* 0x000fe80008000006 */
[----:B------:R-:W-:Y:S01]  /*0bf0*/  @!P0 STS.U8 [UR6+0x12], RZ ;  /* 0x000012ffff008988 */ /* 0x000fe20008000006 */
[----:B------:R-:W-:Y:S06]  /*0c00*/  BAR.SYNC.DEFER_BLOCKING 0x0 ;  /* 0x0000000000007b1d */ /* 0x000fec0000010000 */
[----:B------:R-:W1:Y:S02]  /*0c10*/  LDS.U8 R6, [UR6+0x13] ;  /* 0x00001306ff067984 */ /* 0x000e640008000000 */
[----:B-1----:R-:W-:-:S13]  /*0c20*/  ISETP.NE.AND P0, PT, R6, RZ, PT ;  /* 0x000000ff0600720c */ /* 0x002fda0003f05270 */
[----:B------:R-:W-:Y:S05]  /*0c30*/  @P0 BRA `(.L_x_19) ;  /* 0x0000000000080947 */ /* 0x000fea0003800000 */
[----:B------:R-:W-:Y:S05]  /*0c40*/  NANOSLEEP 0x20 ;  /* 0x000000200000795d */ /* 0x000fea0003800000 */
[----:B------:R-:W-:Y:S05]  /*0c50*/  BRA `(.L_x_20) ;  /* 0xfffffffc000c7947 */ /* 0x000fea000383ffff */
.L_x_19:
[----:B------:R-:W-:Y:S01]  /*0c60*/  ISETP.NE.AND P0, PT, R12, RZ, PT ;  /* 0x000000ff0c00720c */ /* 0x000fe20003f05270 */
[----:B------:R-:W-:-:S12]  /*0c70*/  BSSY.RECONVERGENT B0, `(.L_x_21) ;  /* 0x0000014000007945 */ /* 0x000fd80003800200 */
[----:B------:R-:W-:Y:S05]  /*0c80*/  @P0 BRA `(.L_x_22) ;  /* 0x0000000000480947 */ /* 0x000fea0003800000 */
[----:B------:R-:W1:Y:S01]  /*0c90*/  LDC.64 R6, c[0x0][0x380] ;  /* 0x0000e000ff067b82 */ /* 0x000e620000000a00 */
[----:B------:R-:W-:Y:S01]  /*0ca0*/  ISETP.GT.AND P1, PT, R5, 0x3e7, PT ;  /* 0x000003e70500780c */ /* 0x000fe20003f24270 */
[----:B------:R-:W-:Y:S02]  /*0cb0*/  IMAD R9, R4, 0x58, RZ ;  /* 0x0000005804097824 */ /* 0x000fe400078e02ff */
[----:B-1----:R-:W-:-:S04]  /*0cc0*/  IMAD.WIDE.U32 R6, R0, 0x58, R6 ;  /* 0x0000005800067825 */ /* 0x002fc800078e0006 */
[----:B------:R-:W-:-:S06]  /*0cd0*/  IMAD.IADD R7, R7, 0x1, R9 ;  /* 0x0000000107077824 */ /* 0x000fcc00078e0209 */
[----:B------:R-:W-:Y:S05]  /*0ce0*/  @P1 BRA `(.L_x_22) ;  /* 0x0000000000301947 */ /* 0x000fea0003800000 */
[----:B------:R1:W2:Y:S02]  /*0cf0*/  LDG.E R0, desc[UR8][R6.64] ;  /* 0x0000000806007981 */ /* 0x0002a4000c1e1900 */
[----:B-1----:R-:W-:Y:S02]  /*0d00*/  CS2R R6, SR_GLOBALTIMERLO ;  /* 0x0000000000067805 */ /* 0x002fe40000015200 */
[C---:B------:R-:W-:Y:S01]  /*0d10*/  ISETP.GE.AND P1, PT, R5.reuse, 0x1, PT ;  /* 0x000000010500780c */ /* 0x040fe20003f26270 */
[----:B------:R-:W-:-:S04]  /*0d20*/  IMAD.WIDE R10, R5, 0x18, R2 ;  /* 0x00000018050a7825 */ /* 0x000fc800078e0202 */
[----:B--2---:R-:W-:-:S08]  /*0d30*/  VIADD R13, R0, 0x2 ;  /* 0x00000002000d7836 */ /* 0x004fd00000000000 */
[C---:B------:R-:W-:Y:S02]  /*0d40*/  @P1 VIADD R9, R5.reuse, 0xffffffff ;  /* 0xffffffff05091836 */ /* 0x040fe40000000000 */
[----:B------:R-:W-:Y:S02]  /*0d50*/  VIADD R5, R5, 0x1 ;  /* 0x0000000105057836 */ /* 0x000fe40000000000 */
[----:B------:R-:W-:-:S05]  /*0d60*/  @P1 IMAD.WIDE.U32 R8, R9, 0x18, R2 ;  /* 0x0000001809081825 */ /* 0x000fca00078e0002 */
[----:B------:R1:W-:Y:S04]  /*0d70*/  @P1 STG.E.64 desc[UR8][R8.64+0x8], R6 ;  /* 0x0000080608001986 */ /* 0x0003e8000c101b08 */
[----:B------:R1:W-:Y:S04]  /*0d80*/  STG.E.64 desc[UR8][R10.64], R6 ;  /* 0x000000060a007986 */ /* 0x0003e8000c101b08 */
[----:B------:R1:W-:Y:S04]  /*0d90*/  STG.E desc[UR8][R10.64+0x10], R13 ;  /* 0x0000100d0a007986 */ /* 0x0003e8000c101908 */
[----:B------:R1:W-:Y:S02]  /*0da0*/  STG.E.64 desc[UR8][R10.64+0x8], RZ ;  /* 0x000008ff0a007986 */ /* 0x0003e4000c101b08 */
.L_x_22:
[----:B------:R-:W-:Y:S05]  /*0db0*/  BSYNC.RECONVERGENT B0 ;  /* 0x0000000000007941 */ /* 0x000fea0003800200 */
.L_x_21:
[----:B------:R-:W-:Y:S06]  /*0dc0*/  BAR.SYNC.DEFER_BLOCKING 0x0 ;  /* 0x0000000000007b1d */ /* 0x000fec0000010000 */
[----:B------:R-:W-:Y:S04]  /*0dd0*/  BSSY.RECONVERGENT B0, `(.L_x_23) ;  /* 0x000000b000007945 */ /* 0x000fe80003800200 */
[----:B------:R-:W-:Y:S05]  /*0de0*/  @P0 BRA `(.L_x_24) ;  /* 0x0000000000240947 */ /* 0x000fea0003800000 */
[----:B------:R-:W-:Y:S06]  /*0df0*/  MEMBAR.SC.GPU ;  /* 0x0000000000007992 */ /* 0x000fec0000002000 */
[----:B------:R-:W-:-:S00]  /*0e00*/  ERRBAR ;  /* 0x00000000000079ab */ /* 0x000fc00000000000 */
[----:B------:R-:W-:Y:S06]  /*0e10*/  CGAERRBAR ;  /* 0x00000000000075ab */ /* 0x000fec0000000000 */
[----:B------:R-:W-:Y:S04]  /*0e20*/  CCTL.IVALL ;  /* 0x00000000ff00798f */ /* 0x000fe80002000000 */
[----:B-1----:R-:W1:Y:S01]  /*0e30*/  LDS R9, [UR6+0xc] ;  /* 0x00000c06ff097984 */ /* 0x002e620008000800 */
[----:B------:R-:W1:Y:S01]  /*0e40*/  LDC.64 R6, c[0x0][0x398] ;  /* 0x0000e600ff067b82 */ /* 0x000e620000000a00 */
[----:B------:R-:W-:-:S02]  /*0e50*/  IMAD.MOV.U32 R11, RZ, RZ, -0x1 ;  /* 0xffffffffff0b7424 */ /* 0x000fc400078e00ff */
[----:B-1----:R-:W-:-:S05]  /*0e60*/  IMAD.WIDE R6, R9, 0x4, R6 ;  /* 0x0000000409067825 */ /* 0x002fca00078e0206 */
[----:B------:R2:W5:Y:S02]  /*0e70*/  ATOMG.E.ADD.STRONG.GPU PT, RZ, desc[UR8][R6.64], R11 ;  /* 0x8000000b06ff79a8 */ /* 0x00056400081ef108 */
.L_x_24:
[----:B------:R-:W-:Y:S05]  /*0e80*/  BSYNC.RECONVERGENT B0 ;  /* 0x0000000000007941 */ /* 0x000fea0003800200 */
.L_x_23:
[----:B------:R-:W-:Y:S05]  /*0e90*/  BRA `(.L_x_25) ;  /* 0xfffffff0008c7947 */ /* 0x000fea000383ffff */
.L_x_12:
[----:B------:R-:W-:-:S04]  /*0ea0*/  ISETP.GE.AND P0, PT, R5, 0x1, PT ;  /* 0x000000010500780c */ /* 0x000fc80003f06270 */
[----:B------:R-:W-:-:S13]  /*0eb0*/  ISETP.NE.OR P0, PT, R12, RZ, !P0 ;  /* 0x000000ff0c00720c */ /* 0x000fda0004705670 */
[----:B------:R-:W-:Y:S05]  /*0ec0*/  @P0 EXIT ;  /* 0x000000000000094d */ /* 0x000fea0003800000 */
[----:B-12---:R-:W-:Y:S01]  /*0ed0*/  CS2R R6, SR_GLOBALTIMERLO ;  /* 0x0000000000067805 */ /* 0x006fe20000015200 */
[----:B------:R-:W-:-:S04]  /*0ee0*/  VIADD R5, R5, 0xffffffff ;  /* 0xffffffff05057836 */ /* 0x000fc80000000000 */
[----:B------:R-:W-:-:S05]  /*0ef0*/  IMAD.WIDE.U32 R2, R5, 0x18, R2 ;  /* 0x0000001805027825 */ /* 0x000fca00078e0002 */
[----:B------:R-:W-:Y:S01]  /*0f00*/  STG.E.64 desc[UR8][R2.64+0x8], R6 ;  /* 0x0000080602007986 */ /* 0x000fe2000c101b08 */
[----:B------:R-:W-:Y:S05]  /*0f10*/  EXIT ;  /* 0x000000000000794d */ /* 0x000fea0003800000 */
.L_x_26:
[----:B------:R-:W-:-:S00]  /*0f20*/  BRA `(.L_x_26) ;  /* 0xfffffffc00fc7947 */ /* 0x000fc0000383ffff */
[----:B------:R-:W-:-:S00]  /*0f30*/  NOP ;  /* 0x0000000000007918 */ /* 0x000fc00000000000 */
        /* <DEDUP_REMOVED lines=12> */
.L_x_27:


//--------------------- .nv.shared.worker_kernel  --------------------------
	.section	.nv.shared.worker_kernel,"aw",@nobits
	.sectionflags	@""
	.align	4
.nv.shared.worker_kernel:
	.zero		1044


//--------------------- .nv.shared.reserved.0     --------------------------
	.section	.nv.shared.reserved.0,"aw",@nobits
	.weak		__nv_reservedSMEM_offset_0_alias
	.size		__nv_reservedSMEM_offset_0_alias, 0, 64
	.other		__nv_reservedSMEM_offset_0_alias,@"STO_CUDA_RESERVED_SHARED STV_DEFAULT"
__nv_reservedSMEM_offset_0_alias:
	.zero		0
	.zero		64


//--------------------- .nv.constant0.worker_kernel --------------------------
	.section	.nv.constant0.worker_kernel,"a",@progbits
	.sectionflags	@""
	.align	4
.nv.constant0.worker_kernel:
	.zero		952


//--------------------- SYMBOLS --------------------------

	.type		.nv.reservedSmem.offset0,@object
	.size		.nv.reservedSmem.offset0,0x4
	.type		.nv.reservedSmem.cap,@object
	.size		.nv.reservedSmem.cap,0x4
